//
// Generated by NVIDIA NVVM Compiler
//
// Compiler Build ID: CL-36424714
// Cuda compilation tools, release 13.0, V13.0.88
// Based on NVVM 20.0.0
//

.version 9.0
.target sm_100
.address_size 64

	// .globl	_Z2mmPfS_S_i
.extern .func  (.param .b32 func_retval0) vprintf
(
	.param .b64 vprintf_param_0,
	.param .b64 vprintf_param_1
)
;
.global .align 1 .b8 $str[11] = {88, 32, 37, 100, 32, 89, 32, 37, 100, 10};

.visible .entry _Z2mmPfS_S_i(
	.param .u64 .ptr .align 1 _Z2mmPfS_S_i_param_0,
	.param .u64 .ptr .align 1 _Z2mmPfS_S_i_param_1,
	.param .u64 .ptr .align 1 _Z2mmPfS_S_i_param_2,
	.param .u32 _Z2mmPfS_S_i_param_3
)
{
	.local .align 8 .b8 	__local_depot0[8];
	.reg .b64 	%SP;
	.reg .b64 	%SPL;
	.reg .b32 	%r<5>;
	.reg .b64 	%rd<5>;

	mov.u64 	%SPL, __local_depot0;
	cvta.local.u64 	%SP, %SPL;
	add.u64 	%rd1, %SP, 0;
	add.u64 	%rd2, %SPL, 0;
	mov.u32 	%r1, %tid.x;
	mov.u32 	%r2, %tid.y;
	st.local.v2.u32 	[%rd2], {%r1, %r2};
	mov.u64 	%rd3, $str;
	cvta.global.u64 	%rd4, %rd3;
	{ // callseq 0, 0
	.param .b64 param0;
	st.param.b64 	[param0], %rd4;
	.param .b64 param1;
	st.param.b64 	[param1], %rd1;
	.param .b32 retval0;
	call.uni (retval0), 
	vprintf, 
	(
	param0, 
	param1
	);
	ld.param.b32 	%r3, [retval0];
	} // callseq 0
	ret;

}


// ===== COMPILED SASS (sm_100) =====

	.target	sm_100

	.elftype	@"ET_EXEC"


//--------------------- .note.nv.tkinfo           --------------------------
	.section	.note.nv.tkinfo,"",@"SHT_NOTE"
	.sectionflags	@"SHF_NOTE_NV_TKINFO"
	.tkinfo
        /*0018*/ 	.word	0x00000002
        /*0030*/ 	.string	""
        /*0030*/ 	.string	"ptxas"
        /*0030*/ 	.string	"Cuda compilation tools, release 13.0, V13.0.88"
        /*0030*/ 	.string	"Build cuda_13.0.r13.0/compiler.36424714_0"
        /*0030*/ 	.string	"-arch sm_100 -m 64 "



//--------------------- .note.nv.cuinfo           --------------------------
	.section	.note.nv.cuinfo,"",@"SHT_NOTE"
	.sectionflags	@"SHF_NOTE_NV_CUINFO"
        /*0018*/ 	.short	0x0002
        /*001a*/ 	.short	0x0064
        /*001c*/ 	.short	0x0082
	.zero		2


//--------------------- .nv.info                  --------------------------
	.section	.nv.info,"",@"SHT_CUDA_INFO"
	.align	4


	//----- nvinfo : EIATTR_REGCOUNT
	.align		4
        /*0000*/ 	.byte	0x04, 0x2f
        /*0002*/ 	.short	(.L_2 - .L_1)
	.align		4
.L_1:
        /*0004*/ 	.word	index@(_Z2mmPfS_S_i)
        /*0008*/ 	.word	0x00000018


	//----- nvinfo : EIATTR_FRAME_SIZE
	.align		4
.L_2:
        /*000c*/ 	.byte	0x04, 0x11
        /*000e*/ 	.short	(.L_4 - .L_3)
	.align		4
.L_3:
        /*0010*/ 	.word	index@(_Z2mmPfS_S_i)
        /*0014*/ 	.word	0x00000008


	//----- nvinfo : EIATTR_MIN_STACK_SIZE
	.align		4
.L_4:
        /*0018*/ 	.byte	0x04, 0x12
        /*001a*/ 	.short	(.L_6 - .L_5)
	.align		4
.L_5:
        /*001c*/ 	.word	index@(_Z2mmPfS_S_i)
        /*0020*/ 	.word	0x00000008
.L_6:


//--------------------- .nv.compat                --------------------------
	.section	.nv.compat,"",@"SHT_CUDA_COMPAT_INFO"
	.align	4
        /*0000*/ 	.byte	0x02, 0x09, 0x00, 0x00, 0x02, 0x02, 0x01, 0x00, 0x02, 0x05, 0x05, 0x00, 0x03, 0x07, 0x01, 0x01
        /*0010*/ 	.byte	0x02, 0x03, 0x00, 0x00, 0x02, 0x06, 0x01, 0x00, 0x04, 0x0b, 0x08, 0x00, 0x09, 0x00, 0x00, 0x00
        /*0020*/ 	.byte	0x00, 0x00, 0x00, 0x00


//--------------------- .nv.info._Z2mmPfS_S_i     --------------------------
	.section	.nv.info._Z2mmPfS_S_i,"",@"SHT_CUDA_INFO"
	.sectionflags	@""
	.align	4


	//----- nvinfo : EIATTR_CUDA_API_VERSION
	.align		4
        /*0000*/ 	.byte	0x04, 0x37
        /*0002*/ 	.short	(.L_8 - .L_7)
.L_7:
        /*0004*/ 	.word	0x00000082


	//----- nvinfo : EIATTR_KPARAM_INFO
	.align		4
.L_8:
        /*0008*/ 	.byte	0x04, 0x17
        /*000a*/ 	.short	(.L_10 - .L_9)
.L_9:
        /*000c*/ 	.word	0x00000000
        /*0010*/ 	.short	0x0003
        /*0012*/ 	.short	0x0018
        /*0014*/ 	.byte	0x00, 0xf0, 0x11, 0x00


	//----- nvinfo : EIATTR_KPARAM_INFO
	.align		4
.L_10:
        /*0018*/ 	.byte	0x04, 0x17
        /*001a*/ 	.short	(.L_12 - .L_11)
.L_11:
        /*001c*/ 	.word	0x00000000
        /*0020*/ 	.short	0x0002
        /*0022*/ 	.short	0x0010
        /*0024*/ 	.byte	0x00, 0xf5, 0x21, 0x00


	//----- nvinfo : EIATTR_KPARAM_INFO
	.align		4
.L_12:
        /*0028*/ 	.byte	0x04, 0x17
        /*002a*/ 	.short	(.L_14 - .L_13)
.L_13:
        /*002c*/ 	.word	0x00000000
        /*0030*/ 	.short	0x0001
        /*0032*/ 	.short	0x0008
        /*0034*/ 	.byte	0x00, 0xf5, 0x21, 0x00


	//----- nvinfo : EIATTR_KPARAM_INFO
	.align		4
.L_14:
        /*0038*/ 	.byte	0x04, 0x17
        /*003a*/ 	.short	(.L_16 - .L_15)
.L_15:
        /*003c*/ 	.word	0x00000000
        /*0040*/ 	.short	0x0000
        /*0042*/ 	.short	0x0000
        /*0044*/ 	.byte	0x00, 0xf5, 0x21, 0x00


	//----- nvinfo : EIATTR_SPARSE_MMA_MASK
	.align		4
.L_16:
        /*0048*/ 	.byte	0x03, 0x50
        /*004a*/ 	.short	0x0000


	//----- nvinfo : EIATTR_MAXREG_COUNT
	.align		4
        /*004c*/ 	.byte	0x03, 0x1b
        /*004e*/ 	.short	0x00ff


	//----- nvinfo : EIATTR_EXTERNS
	.align		4
        /*0050*/ 	.byte	0x04, 0x0f
        /*0052*/ 	.short	(.L_18 - .L_17)


	//   ....[0]....
	.align		4
.L_17:
        /*0054*/ 	.word	index@(vprintf)


	//----- nvinfo : EIATTR_MERCURY_ISA_VERSION
	.align		4
.L_18:
        /*0058*/ 	.byte	0x03, 0x5f
        /*005a*/ 	.short	0x0101


	//----- nvinfo : EIATTR_VRC_CTA_INIT_COUNT
	.align		4
        /*005c*/ 	.byte	0x02, 0x4a
	.zero		1
	.zero		1


	//----- nvinfo : EIATTR_SYSCALL_OFFSETS
	.align		4
        /*0060*/ 	.byte	0x04, 0x46
        /*0062*/ 	.short	(.L_20 - .L_19)


	//   ....[0]....
.L_19:
        /*0064*/ 	.word	0x000000f0


	//----- nvinfo : EIATTR_EXIT_INSTR_OFFSETS
	.align		4
.L_20:
        /*0068*/ 	.byte	0x04, 0x1c
        /*006a*/ 	.short	(.L_22 - .L_21)


	//   ....[0]....
.L_21:
        /*006c*/ 	.word	0x00000100


	//----- nvinfo : EIATTR_CBANK_PARAM_SIZE
	.align		4
.L_22:
        /*0070*/ 	.byte	0x03, 0x19
        /*0072*/ 	.short	0x001c


	//----- nvinfo : EIATTR_PARAM_CBANK
	.align		4
        /*0074*/ 	.byte	0x04, 0x0a
        /*0076*/ 	.short	(.L_24 - .L_23)
	.align		4
.L_23:
        /*0078*/ 	.word	index@(.nv.constant0._Z2mmPfS_S_i)
        /*007c*/ 	.short	0x0380
        /*007e*/ 	.short	0x001c


	//----- nvinfo : EIATTR_SW_WAR
	.align		4
.L_24:
        /*0080*/ 	.byte	0x04, 0x36
        /*0082*/ 	.short	(.L_26 - .L_25)
.L_25:
        /*0084*/ 	.word	0x00000008
.L_26:


//--------------------- .nv.callgraph             --------------------------
	.section	.nv.callgraph,"",@"SHT_CUDA_CALLGRAPH"
	.align	4
	.sectionentsize	8
	.align		4
        /*0000*/ 	.word	0x00000000
	.align		4
        /*0004*/ 	.word	0xffffffff
	.align		4
        /*0008*/ 	.word	index@(_Z2mmPfS_S_i)
	.align		4
        /*000c*/ 	.word	index@(vprintf)
	.align		4
        /*0010*/ 	.word	0x00000000
	.align		4
        /*0014*/ 	.word	0xfffffffe
	.align		4
        /*0018*/ 	.word	0x00000000
	.align		4
        /*001c*/ 	.word	0xfffffffd
	.align		4
        /*0020*/ 	.word	0x00000000
	.align		4
        /*0024*/ 	.word	0xfffffffc


//--------------------- .nv.constant4             --------------------------
	.section	.nv.constant4,"a",@progbits
	.align	8
	.align		8
.nv.constant4:
        /*0000*/ 	.dword	vprintf
	.align		8
        /*0008*/ 	.dword	$str


//--------------------- .text._Z2mmPfS_S_i        --------------------------
	.section	.text._Z2mmPfS_S_i,"ax",@progbits
	.align	128
        .global         _Z2mmPfS_S_i
        .type           _Z2mmPfS_S_i,@function
        .size           _Z2mmPfS_S_i,(.L_x_2 - _Z2mmPfS_S_i)
        .other          _Z2mmPfS_S_i,@"STO_CUDA_ENTRY STV_DEFAULT"
_Z2mmPfS_S_i:
.text._Z2mmPfS_S_i:
[----:B------:R-:W0:Y:S01]  /*0000*/  LDC R1, c[0x0][0x37c] ;  /* 0x0000df00ff017b82 */ /* 0x000e220000000800 */
[----:B------:R-:W1:Y:S01]  /*0010*/  S2R R8, SR_TID.X ;  /* 0x0000000000087919 */ /* 0x000e620000002100 */
[----:B0-----:R-:W-:Y:S01]  /*0020*/  VIADD R1, R1, 0xfffffff8 ;  /* 0xfffffff801017836 */ /* 0x001fe20000000000 */
[----:B------:R-:W-:Y:S01]  /*0030*/  MOV R0, 0x0 ;  /* 0x0000000000007802 */ /* 0x000fe20000000f00 */
[----:B------:R-:W0:Y:S01]  /*0040*/  LDCU UR4, c[0x0][0x2f8] ;  /* 0x00005f00ff0477ac */ /* 0x000e220008000800 */
[----:B------:R-:W1:Y:S03]  /*0050*/  S2R R9, SR_TID.Y ;  /* 0x0000000000097919 */ /* 0x000e660000002200 */
[----:B------:R2:W3:Y:S01]  /*0060*/  LDC.64 R2, c[0x4][R0] ;  /* 0x0100000000027b82 */ /* 0x0004e20000000a00 */
[----:B------:R-:W4:Y:S01]  /*0070*/  LDCU.64 UR6, c[0x4][0x8] ;  /* 0x01000100ff0677ac */ /* 0x000f220008000a00 */
[----:B------:R-:W5:Y:S01]  /*0080*/  LDCU UR5, c[0x0][0x2fc] ;  /* 0x00005f80ff0577ac */ /* 0x000f620008000800 */
[----:B0-----:R-:W-:Y:S01]  /*0090*/  IADD3 R6, P0, PT, R1, UR4, RZ ;  /* 0x0000000401067c10 */ /* 0x001fe2000ff1e0ff */
[----:B----4-:R-:W-:Y:S01]  /*00a0*/  IMAD.U32 R4, RZ, RZ, UR6 ;  /* 0x00000006ff047e24 */ /* 0x010fe2000f8e00ff */
[----:B------:R-:W-:-:S03]  /*00b0*/  MOV R5, UR7 ;  /* 0x0000000700057c02 */ /* 0x000fc60008000f00 */
[----:B-----5:R-:W-:Y:S01]  /*00c0*/  IMAD.X R7, RZ, RZ, UR5, P0 ;  /* 0x00000005ff077e24 */ /* 0x020fe200080e06ff */
[----:B-1----:R2:W-:Y:S07]  /*00d0*/  STL.64 [R1], R8 ;  /* 0x0000000801007387 */ /* 0x0025ee0000100a00 */
[----:B------:R-:W-:-:S07]  /*00e0*/  LEPC R20, `(.L_x_0) ;  /* 0x000000001014794e */ /* 0x000fce0000000000 */
[----:B--23--:R-:W-:Y:S05]  /*00f0*/  CALL.ABS.NOINC R2 ;  /* 0x0000000002007343 */ /* 0x00cfea0003c00000 */
.L_x_0:
[----:B------:R-:W-:Y:S05]  /*0100*/  EXIT ;  /* 0x000000000000794d */ /* 0x000fea0003800000 */
.L_x_1:
[----:B------:R-:W-:-:S00]  /*0110*/  BRA `(.L_x_1) ;  /* 0xfffffffc00fc7947 */ /* 0x000fc0000383ffff */
[----:B------:R-:W-:-:S00]  /*0120*/  NOP ;  /* 0x0000000000007918 */ /* 0x000fc00000000000 */
        /* <DEDUP_REMOVED lines=13> */
.L_x_2:


//--------------------- .nv.global.init           --------------------------
	.section	.nv.global.init,"aw",@progbits
.nv.global.init:
	.type		$str,@object
	.size		$str,(.L_0 - $str)
$str:
        /*0000*/ 	.byte	0x58, 0x20, 0x25, 0x64, 0x20, 0x59, 0x20, 0x25, 0x64, 0x0a, 0x00
.L_0:


//--------------------- .nv.shared.reserved.0     --------------------------
	.section	.nv.shared.reserved.0,"aw",@nobits
	.weak		__nv_reservedSMEM_offset_0_alias
	.size		__nv_reservedSMEM_offset_0_alias, 0, 64
	.other		__nv_reservedSMEM_offset_0_alias,@"STO_CUDA_RESERVED_SHARED STV_DEFAULT"
__nv_reservedSMEM_offset_0_alias:
	.zero		0
	.zero		64


//--------------------- .nv.constant0._Z2mmPfS_S_i --------------------------
	.section	.nv.constant0._Z2mmPfS_S_i,"a",@progbits
	.sectionflags	@""
	.align	4
.nv.constant0._Z2mmPfS_S_i:
	.zero		924


//--------------------- SYMBOLS --------------------------

	.type		.nv.reservedSmem.offset0,@object
	.size		.nv.reservedSmem.offset0,0x4
	.type		vprintf,@function
